	.headerflags	@"EF_CUDA_TEXMODE_UNIFIED EF_CUDA_64BIT_ADDRESS EF_CUDA_ACCELERATORS EF_CUDA_SM90 EF_CUDA_VIRTUAL_SM(EF_CUDA_SM90)"
	.elftype	@"ET_EXEC"


//--------------------- .nv.info                  --------------------------
	.section	.nv.info,"",@"SHT_CUDA_INFO"
	.align	4


	//----- nvinfo : EIATTR_REGCOUNT
	.align		4
        /*0000*/ 	.byte	0x04, 0x2f
        /*0002*/ 	.short	(.L_3 - .L_2)
	.align		4
.L_2:
        /*0004*/ 	.word	index@(triton_poi_fused__native_batch_norm_legit_no_training_add_11)
        /*0008*/ 	.word	0x00000016


	//----- nvinfo : EIATTR_MIN_STACK_SIZE
	.align		4
.L_3:
        /*000c*/ 	.byte	0x04, 0x12
        /*000e*/ 	.short	(.L_5 - .L_4)
	.align		4
.L_4:
        /*0010*/ 	.word	index@(triton_poi_fused__native_batch_norm_legit_no_training_add_11)
        /*0014*/ 	.word	0x00000000


	//----- nvinfo : EIATTR_FRAME_SIZE
	.align		4
.L_5:
        /*0018*/ 	.byte	0x04, 0x11
        /*001a*/ 	.short	(.L_7 - .L_6)
	.align		4
.L_6:
        /*001c*/ 	.word	index@(triton_poi_fused__native_batch_norm_legit_no_training_add_11)
        /*0020*/ 	.word	0x00000000


	//----- nvinfo : EIATTR_MIN_STACK_SIZE
	.align		4
.L_7:
        /*0024*/ 	.byte	0x04, 0x12
        /*0026*/ 	.short	(.L_9 - .L_8)
	.align		4
.L_8:
        /*0028*/ 	.word	index@(triton_poi_fused__native_batch_norm_legit_no_training_add_11)
        /*002c*/ 	.word	0x00000000
.L_9:


//--------------------- .nv.info.triton_poi_fused__native_batch_norm_legit_no_training_add_11 --------------------------
	.section	.nv.info.triton_poi_fused__native_batch_norm_legit_no_training_add_11,"",@"SHT_CUDA_INFO"
	.sectionflags	@""
	.align	4


	//----- nvinfo : EIATTR_CUDA_API_VERSION
	.align		4
        /*0000*/ 	.byte	0x04, 0x37
        /*0002*/ 	.short	(.L_11 - .L_10)
.L_10:
        /*0004*/ 	.word	0x0000007c


	//----- nvinfo : EIATTR_KPARAM_INFO
	.align		4
.L_11:
        /*0008*/ 	.byte	0x04, 0x17
        /*000a*/ 	.short	(.L_13 - .L_12)
.L_12:
        /*000c*/ 	.word	0x00000000
        /*0010*/ 	.short	0x0007
        /*0012*/ 	.short	0x0038
        /*0014*/ 	.byte	0x00, 0xf0, 0x11, 0x00


	//----- nvinfo : EIATTR_KPARAM_INFO
	.align		4
.L_13:
        /*0018*/ 	.byte	0x04, 0x17
        /*001a*/ 	.short	(.L_15 - .L_14)
.L_14:
        /*001c*/ 	.word	0x00000000
        /*0020*/ 	.short	0x0006
        /*0022*/ 	.short	0x0030
        /*0024*/ 	.byte	0x00, 0xf4, 0x21, 0x00


	//----- nvinfo : EIATTR_KPARAM_INFO
	.align		4
.L_15:
        /*0028*/ 	.byte	0x04, 0x17
        /*002a*/ 	.short	(.L_17 - .L_16)
.L_16:
        /*002c*/ 	.word	0x00000000
        /*0030*/ 	.short	0x0005
        /*0032*/ 	.short	0x0028
        /*0034*/ 	.byte	0x00, 0xf4, 0x21, 0x00


	//----- nvinfo : EIATTR_KPARAM_INFO
	.align		4
.L_17:
        /*0038*/ 	.byte	0x04, 0x17
        /*003a*/ 	.short	(.L_19 - .L_18)
.L_18:
        /*003c*/ 	.word	0x00000000
        /*0040*/ 	.short	0x0004
        /*0042*/ 	.short	0x0020
        /*0044*/ 	.byte	0x00, 0xf4, 0x21, 0x00


	//----- nvinfo : EIATTR_KPARAM_INFO
	.align		4
.L_19:
        /*0048*/ 	.byte	0x04, 0x17
        /*004a*/ 	.short	(.L_21 - .L_20)
.L_20:
        /*004c*/ 	.word	0x00000000
        /*0050*/ 	.short	0x0003
        /*0052*/ 	.short	0x0018
        /*0054*/ 	.byte	0x00, 0xf4, 0x21, 0x00


	//----- nvinfo : EIATTR_KPARAM_INFO
	.align		4
.L_21:
        /*0058*/ 	.byte	0x04, 0x17
        /*005a*/ 	.short	(.L_23 - .L_22)
.L_22:
        /*005c*/ 	.word	0x00000000
        /*0060*/ 	.short	0x0002
        /*0062*/ 	.short	0x0010
        /*0064*/ 	.byte	0x00, 0xf4, 0x21, 0x00


	//----- nvinfo : EIATTR_KPARAM_INFO
	.align		4
.L_23:
        /*0068*/ 	.byte	0x04, 0x17
        /*006a*/ 	.short	(.L_25 - .L_24)
.L_24:
        /*006c*/ 	.word	0x00000000
        /*0070*/ 	.short	0x0001
        /*0072*/ 	.short	0x0008
        /*0074*/ 	.byte	0x00, 0xf4, 0x21, 0x00


	//----- nvinfo : EIATTR_KPARAM_INFO
	.align		4
.L_25:
        /*0078*/ 	.byte	0x04, 0x17
        /*007a*/ 	.short	(.L_27 - .L_26)
.L_26:
        /*007c*/ 	.word	0x00000000
        /*0080*/ 	.short	0x0000
        /*0082*/ 	.short	0x0000
        /*0084*/ 	.byte	0x00, 0xf4, 0x21, 0x00


	//----- nvinfo : EIATTR_SPARSE_MMA_MASK
	.align		4
.L_27:
        /*0088*/ 	.byte	0x03, 0x50
        /*008a*/ 	.short	0x0000


	//----- nvinfo : EIATTR_MAXREG_COUNT
	.align		4
        /*008c*/ 	.byte	0x03, 0x1b
        /*008e*/ 	.short	0x00ff


	//----- nvinfo : EIATTR_EXIT_INSTR_OFFSETS
	.align		4
        /*0090*/ 	.byte	0x04, 0x1c
        /*0092*/ 	.short	(.L_29 - .L_28)


	//   ....[0]....
.L_28:
        /*0094*/ 	.word	0x00000320


	//   ....[1]....
        /*0098*/ 	.word	0x00000340


	//----- nvinfo : EIATTR_REQNTID
	.align		4
.L_29:
        /*009c*/ 	.byte	0x04, 0x10
        /*009e*/ 	.short	(.L_31 - .L_30)
.L_30:
        /*00a0*/ 	.word	0x00000080
        /*00a4*/ 	.word	0x00000001
        /*00a8*/ 	.word	0x00000001


	//----- nvinfo : EIATTR_CBANK_PARAM_SIZE
	.align		4
.L_31:
        /*00ac*/ 	.byte	0x03, 0x19
        /*00ae*/ 	.short	0x003c


	//----- nvinfo : EIATTR_PARAM_CBANK
	.align		4
        /*00b0*/ 	.byte	0x04, 0x0a
        /*00b2*/ 	.short	(.L_33 - .L_32)
	.align		4
.L_32:
        /*00b4*/ 	.word	index@(.nv.constant0.triton_poi_fused__native_batch_norm_legit_no_training_add_11)
        /*00b8*/ 	.short	0x0210
        /*00ba*/ 	.short	0x003c


	//----- nvinfo : EIATTR_SW_WAR
	.align		4
.L_33:
        /*00bc*/ 	.byte	0x04, 0x36
        /*00be*/ 	.short	(.L_35 - .L_34)
.L_34:
        /*00c0*/ 	.word	0x00000008
.L_35:


//--------------------- .nv.callgraph             --------------------------
	.section	.nv.callgraph,"",@"SHT_CUDA_CALLGRAPH"
	.align	4
	.sectionentsize	8
	.align		4
        /*0000*/ 	.word	0x00000000
	.align		4
        /*0004*/ 	.word	0xffffffff
	.align		4
        /*0008*/ 	.word	0x00000000
	.align		4
        /*000c*/ 	.word	0xfffffffe
	.align		4
        /*0010*/ 	.word	0x00000000
	.align		4
        /*0014*/ 	.word	0xfffffffd
	.align		4
        /*0018*/ 	.word	0x00000000
	.align		4
        /*001c*/ 	.word	0xfffffffc


//--------------------- .nv.constant4             --------------------------
	.section	.nv.constant4,"a",@progbits
	.align	8
	.align		8
.nv.constant4:
        /*0000*/ 	.dword	_$_str
	.align		8
        /*0008*/ 	.dword	_$_str_$_2


//--------------------- .text.triton_poi_fused__native_batch_norm_legit_no_training_add_11 --------------------------
	.section	.text.triton_poi_fused__native_batch_norm_legit_no_training_add_11,"ax",@progbits
	.align	128
        .global         triton_poi_fused__native_batch_norm_legit_no_training_add_11
        .type           triton_poi_fused__native_batch_norm_legit_no_training_add_11,@function
        .size           triton_poi_fused__native_batch_norm_legit_no_training_add_11,(.L_x_1 - triton_poi_fused__native_batch_norm_legit_no_training_add_11)
        .other          triton_poi_fused__native_batch_norm_legit_no_training_add_11,@"STO_CUDA_ENTRY STV_DEFAULT"
triton_poi_fused__native_batch_norm_legit_no_training_add_11:
.text.triton_poi_fused__native_batch_norm_legit_no_training_add_11:
[----:B------:R-:W0:Y:S01]  /*0000*/  LDC R1, c[0x0][0x28] ;  /* 0x00000a00ff017b82 */ /* 0x000e220000000800 */
[----:B------:R-:W1:Y:S07]  /*0010*/  S2R R0, SR_TID.X ;  /* 0x0000000000007919 */ /* 0x000e6e0000002100 */
[----:B------:R-:W2:Y:S01]  /*0020*/  LDC.64 R12, c[0x0][0x228] ;  /* 0x00008a00ff0c7b82 */ /* 0x000ea20000000a00 */
[----:B------:R-:W-:Y:S01]  /*0030*/  ULDC.64 UR4, c[0x0][0x208] ;  /* 0x0000820000047ab9 */ /* 0x000fe20000000a00 */
[----:B------:R-:W3:Y:S06]  /*0040*/  S2R R3, SR_CTAID.X ;  /* 0x0000000000037919 */ /* 0x000eec0000002500 */
[----:B------:R-:W4:Y:S08]  /*0050*/  LDC.64 R8, c[0x0][0x218] ;  /* 0x00008600ff087b82 */ /* 0x000f300000000a00 */
[----:B------:R-:W5:Y:S08]  /*0060*/  LDC.64 R10, c[0x0][0x220] ;  /* 0x00008800ff0a7b82 */ /* 0x000f700000000a00 */
[----:B------:R-:W5:Y:S01]  /*0070*/  LDC.64 R14, c[0x0][0x230] ;  /* 0x00008c00ff0e7b82 */ /* 0x000f620000000a00 */
[----:B-1----:R-:W-:-:S07]  /*0080*/  LOP3.LUT R0, R0, 0x7f, RZ, 0xc0, !PT ;  /* 0x0000007f00007812 */ /* 0x002fce00078ec0ff */
[----:B------:R-:W1:Y:S01]  /*0090*/  LDC.64 R16, c[0x0][0x238] ;  /* 0x00008e00ff107b82 */ /* 0x000e620000000a00 */
[----:B---3--:R-:W-:-:S04]  /*00a0*/  LEA R0, R3, R0, 0x7 ;  /* 0x0000000003007211 */ /* 0x008fc800078e38ff */
[C---:B------:R-:W-:Y:S01]  /*00b0*/  ISETP.GE.AND P2, PT, R0.reuse, 0x300, PT ;  /* 0x000003000000780c */ /* 0x040fe20003f46270 */
[----:B------:R-:W-:Y:S02]  /*00c0*/  IMAD.HI R2, R0, 0x2aaaaaab, RZ ;  /* 0x2aaaaaab00027827 */ /* 0x000fe400078e02ff */
[----:B------:R-:W3:Y:S03]  /*00d0*/  LDC.64 R4, c[0x0][0x210] ;  /* 0x00008400ff047b82 */ /* 0x000ee60000000a00 */
[----:B------:R-:W-:-:S04]  /*00e0*/  SHF.R.U32.HI R3, RZ, 0x1f, R2 ;  /* 0x0000001fff037819 */ /* 0x000fc80000011602 */
[----:B------:R-:W-:-:S05]  /*00f0*/  LEA.HI R3, R2, R3, RZ, 0x1b ;  /* 0x0000000302037211 */ /* 0x000fca00078fd8ff */
[----:B------:R-:W-:Y:S01]  /*0100*/  IMAD R19, R3, -0xc0, R0 ;  /* 0xffffff4003137824 */ /* 0x000fe200078e0200 */
[----:B------:R-:W-:-:S03]  /*0110*/  CS2R R2, SRZ ;  /* 0x0000000000027805 */ /* 0x000fc6000001ff00 */
[----:B--2---:R-:W-:-:S05]  /*0120*/  IMAD.WIDE R12, R19, 0x4, R12 ;  /* 0x00000004130c7825 */ /* 0x004fca00078e020c */
[----:B------:R2:W3:Y:S01]  /*0130*/  @!P2 LDG.E.EL R2, desc[UR4][R12.64] ;  /* 0x000000040c02a981 */ /* 0x0004e2000c2e1900 */
[----:B------:R-:W-:Y:S01]  /*0140*/  CS2R R6, SRZ ;  /* 0x0000000000067805 */ /* 0x000fe2000001ff00 */
[----:B----4-:R-:W-:Y:S01]  /*0150*/  IMAD.WIDE R8, R0, 0x4, R8 ;  /* 0x0000000400087825 */ /* 0x010fe200078e0208 */
[----:B------:R-:W-:-:S03]  /*0160*/  HFMA2.MMA R18, -RZ, RZ, 0, 0 ;  /* 0x00000000ff127435 */ /* 0x000fc600000001ff */
[C---:B-----5:R-:W-:Y:S01]  /*0170*/  IMAD.WIDE R10, R19.reuse, 0x4, R10 ;  /* 0x00000004130a7825 */ /* 0x060fe200078e020a */
[----:B------:R4:W5:Y:S04]  /*0180*/  @!P2 LDG.E R6, desc[UR4][R8.64] ;  /* 0x000000040806a981 */ /* 0x000968000c1e1900 */
[----:B------:R3:W5:Y:S01]  /*0190*/  @!P2 LDG.E.EL R3, desc[UR4][R10.64] ;  /* 0x000000040a03a981 */ /* 0x000762000c2e1900 */
[----:B0-2---:R-:W-:-:S04]  /*01a0*/  IMAD.WIDE R12, R19, 0x4, R14 ;  /* 0x00000004130c7825 */ /* 0x005fc800078e020e */
[----:B-1----:R-:W-:Y:S01]  /*01b0*/  IMAD.WIDE R14, R19, 0x4, R16 ;  /* 0x00000004130e7825 */ /* 0x002fe200078e0210 */
[----:B------:R-:W-:Y:S01]  /*01c0*/  MOV R16, RZ ;  /* 0x000000ff00107202 */ /* 0x000fe20000000f00 */
[----:B------:R-:W2:Y:S01]  /*01d0*/  @!P2 LDG.E.EL R7, desc[UR4][R12.64] ;  /* 0x000000040c07a981 */ /* 0x000ea2000c2e1900 */
[----:B----4-:R-:W0:Y:S01]  /*01e0*/  LDC.64 R8, c[0x0][0x240] ;  /* 0x00009000ff087b82 */ /* 0x010e220000000a00 */
[----:B---3--:R-:W-:Y:S02]  /*01f0*/  IMAD.WIDE R4, R0, 0x4, R4 ;  /* 0x0000000400047825 */ /* 0x008fe400078e0204 */
[----:B------:R-:W2:Y:S04]  /*0200*/  @!P2 LDG.E.EL R18, desc[UR4][R14.64] ;  /* 0x000000040e12a981 */ /* 0x000ea8000c2e1900 */
[----:B------:R-:W3:Y:S01]  /*0210*/  @!P2 LDG.E R16, desc[UR4][R4.64] ;  /* 0x000000040410a981 */ /* 0x000ee2000c1e1900 */
[----:B------:R-:W-:Y:S01]  /*0220*/  HFMA2.MMA R11, -RZ, RZ, 1.625, 0 ;  /* 0x3e800000ff0b7435 */ /* 0x000fe200000001ff */
[----:B------:R-:W-:-:S04]  /*0230*/  FADD R2, R2, 9.9999997473787516356e-06 ;  /* 0x3727c5ac02027421 */ /* 0x000fc80000000000 */
[----:B------:R-:W1:Y:S01]  /*0240*/  MUFU.SQRT R10, R2 ;  /* 0x00000002000a7308 */ /* 0x000e620000002000 */
[----:B-----5:R-:W-:Y:S01]  /*0250*/  FADD R3, -R3, R6 ;  /* 0x0000000603037221 */ /* 0x020fe20000000100 */
[C---:B-1----:R-:W-:Y:S02]  /*0260*/  FSETP.GT.AND P0, PT, R10.reuse, 8.50705917302346158658e+37, PT ;  /* 0x7e8000000a00780b */ /* 0x042fe40003f04000 */
[----:B------:R-:W-:Y:S02]  /*0270*/  FSETP.GEU.AND P1, PT, R10, 1.175494350822287508e-38, PT ;  /* 0x008000000a00780b */ /* 0x000fe40003f2e000 */
[----:B------:R-:W-:-:S09]  /*0280*/  FSEL R11, R11, 1, P0 ;  /* 0x3f8000000b0b7808 */ /* 0x000fd20000000000 */
[----:B------:R-:W-:Y:S02]  /*0290*/  @P0 FMUL R10, R10, 0.25 ;  /* 0x3e8000000a0a0820 */ /* 0x000fe40000400000 */
[----:B------:R-:W-:Y:S02]  /*02a0*/  @!P1 FMUL R11, R11, 16777216 ;  /* 0x4b8000000b0b9820 */ /* 0x000fe40000400000 */
[----:B------:R-:W-:-:S06]  /*02b0*/  @!P1 FMUL R10, R10, 16777216 ;  /* 0x4b8000000a0a9820 */ /* 0x000fcc0000400000 */
[----:B------:R-:W1:Y:S02]  /*02c0*/  MUFU.RCP R10, R10 ;  /* 0x0000000a000a7308 */ /* 0x000e640000001000 */
[----:B-1----:R-:W-:-:S04]  /*02d0*/  FMUL R2, R10, R11 ;  /* 0x0000000b0a027220 */ /* 0x002fc80000400000 */
[----:B------:R-:W-:-:S04]  /*02e0*/  FMUL R3, R3, R2 ;  /* 0x0000000203037220 */ /* 0x000fc80000400000 */
[----:B--2---:R-:W-:Y:S01]  /*02f0*/  FFMA R7, R3, R7, R18 ;  /* 0x0000000703077223 */ /* 0x004fe20000000012 */
[----:B0-----:R-:W-:-:S04]  /*0300*/  IMAD.WIDE R2, R0, 0x4, R8 ;  /* 0x0000000400027825 */ /* 0x001fc800078e0208 */
[----:B---3--:R-:W-:Y:S01]  /*0310*/  FADD R7, R7, R16 ;  /* 0x0000001007077221 */ /* 0x008fe20000000000 */
[----:B------:R-:W-:Y:S06]  /*0320*/  @P2 EXIT ;  /* 0x000000000000294d */ /* 0x000fec0003800000 */
[----:B------:R-:W-:Y:S01]  /*0330*/  STG.E desc[UR4][R2.64], R7 ;  /* 0x0000000702007986 */ /* 0x000fe2000c101904 */
[----:B------:R-:W-:Y:S05]  /*0340*/  EXIT ;  /* 0x000000000000794d */ /* 0x000fea0003800000 */
.L_x_0:
[----:B------:R-:W-:-:S00]  /*0350*/  BRA `(.L_x_0) ;  /* 0xfffffffc00fc7947 */ /* 0x000fc0000383ffff */
[----:B------:R-:W-:-:S00]  /*0360*/  NOP ;  /* 0x0000000000007918 */ /* 0x000fc00000000000 */
        /* <DEDUP_REMOVED lines=9> */
.L_x_1:


//--------------------- .nv.global.init           --------------------------
	.section	.nv.global.init,"aw",@progbits
.nv.global.init:
	.type		_$_str,@object
	.size		_$_str,(_$_str_$_2 - _$_str)
_$_str:
        /*0000*/ 	.byte	0x5f, 0x5f, 0x43, 0x55, 0x44, 0x41, 0x5f, 0x46, 0x54, 0x5a, 0x00
	.type		_$_str_$_2,@object
	.size		_$_str_$_2,(.L_1 - _$_str_$_2)
_$_str_$_2:
        /*000b*/ 	.byte	0x5f, 0x5f, 0x43, 0x55, 0x44, 0x41, 0x5f, 0x50, 0x52, 0x45, 0x43, 0x5f, 0x53, 0x51, 0x52, 0x54
        /*001b*/ 	.byte	0x00
.L_1:


//--------------------- .nv.constant0.triton_poi_fused__native_batch_norm_legit_no_training_add_11 --------------------------
	.section	.nv.constant0.triton_poi_fused__native_batch_norm_legit_no_training_add_11,"a",@progbits
	.sectionflags	@""
	.align	4
.nv.constant0.triton_poi_fused__native_batch_norm_legit_no_training_add_11:
	.zero		588
